//
// Generated by NVIDIA NVVM Compiler
//
// Compiler Build ID: CL-36424714
// Cuda compilation tools, release 13.0, V13.0.88
// Based on NVVM 20.0.0
//

.version 9.0
.target sm_100
.address_size 64

	// .globl	_Z11mm_block_tciP6__halfS0_Pf

.visible .entry _Z11mm_block_tciP6__halfS0_Pf(
	.param .u32 _Z11mm_block_tciP6__halfS0_Pf_param_0,
	.param .u64 .ptr .align 1 _Z11mm_block_tciP6__halfS0_Pf_param_1,
	.param .u64 .ptr .align 1 _Z11mm_block_tciP6__halfS0_Pf_param_2,
	.param .u64 .ptr .align 1 _Z11mm_block_tciP6__halfS0_Pf_param_3
)
{


	ret;

}
	// .globl	_Z8mm_naiveiP6__halfS0_Pf
.visible .entry _Z8mm_naiveiP6__halfS0_Pf(
	.param .u32 _Z8mm_naiveiP6__halfS0_Pf_param_0,
	.param .u64 .ptr .align 1 _Z8mm_naiveiP6__halfS0_Pf_param_1,
	.param .u64 .ptr .align 1 _Z8mm_naiveiP6__halfS0_Pf_param_2,
	.param .u64 .ptr .align 1 _Z8mm_naiveiP6__halfS0_Pf_param_3
)
{
	.reg .pred 	%p<11>;
	.reg .b16 	%rs<31>;
	.reg .b32 	%r<93>;
	.reg .b32 	%f<68>;
	.reg .b64 	%rd<69>;

	ld.param.u32 	%r45, [_Z8mm_naiveiP6__halfS0_Pf_param_0];
	ld.param.u64 	%rd4, [_Z8mm_naiveiP6__halfS0_Pf_param_1];
	ld.param.u64 	%rd5, [_Z8mm_naiveiP6__halfS0_Pf_param_2];
	ld.param.u64 	%rd3, [_Z8mm_naiveiP6__halfS0_Pf_param_3];
	cvta.to.global.u64 	%rd1, %rd5;
	cvta.to.global.u64 	%rd2, %rd4;
	mov.u32 	%r46, %ctaid.x;
	mov.u32 	%r47, %ntid.x;
	mov.u32 	%r48, %tid.x;
	mad.lo.s32 	%r1, %r46, %r47, %r48;
	mov.u32 	%r49, %ctaid.y;
	mov.u32 	%r50, %ntid.y;
	mul.lo.s32 	%r2, %r49, %r50;
	mov.u32 	%r3, %tid.y;
	add.s32 	%r51, %r2, %r3;
	max.u32 	%r52, %r1, %r51;
	setp.ge.u32 	%p1, %r52, %r45;
	@%p1 bra 	$L__BB1_14;
	setp.lt.s32 	%p2, %r45, 1;
	mov.f32 	%f67, 0f00000000;
	@%p2 bra 	$L__BB1_13;
	mul.lo.s32 	%r5, %r1, %r45;
	and.b32  	%r6, %r45, 7;
	setp.lt.u32 	%p3, %r45, 8;
	mov.f32 	%f67, 0f00000000;
	mov.b32 	%r91, 0;
	@%p3 bra 	$L__BB1_5;
	and.b32  	%r91, %r45, 2147483640;
	neg.s32 	%r89, %r91;
	add.s32 	%r54, %r3, %r45;
	add.s32 	%r88, %r54, %r2;
	shl.b32 	%r10, %r45, 3;
	shl.b32 	%r55, %r45, 1;
	add.s32 	%r87, %r51, %r55;
	mad.lo.s32 	%r86, %r45, 3, %r51;
	shl.b32 	%r56, %r45, 2;
	add.s32 	%r85, %r51, %r56;
	mad.lo.s32 	%r84, %r45, 5, %r51;
	mad.lo.s32 	%r83, %r45, 6, %r51;
	mad.lo.s32 	%r82, %r45, 7, %r51;
	add.s32 	%r80, %r5, 3;
	mov.f32 	%f67, 0f00000000;
	mov.u32 	%r81, %r51;
$L__BB1_4:
	.pragma "nounroll";
	add.s32 	%r57, %r80, -3;
	mul.wide.u32 	%rd6, %r57, 2;
	add.s64 	%rd7, %rd2, %rd6;
	ld.global.u16 	%rs1, [%rd7];
	// begin inline asm
	{  cvt.f32.f16 %f17, %rs1;}

	// end inline asm
	mul.wide.u32 	%rd8, %r81, 2;
	add.s64 	%rd9, %rd1, %rd8;
	ld.global.u16 	%rs2, [%rd9];
	// begin inline asm
	{  cvt.f32.f16 %f18, %rs2;}

	// end inline asm
	fma.rn.f32 	%f33, %f17, %f18, %f67;
	add.s32 	%r58, %r80, -2;
	mul.wide.u32 	%rd10, %r58, 2;
	add.s64 	%rd11, %rd2, %rd10;
	ld.global.u16 	%rs3, [%rd11];
	// begin inline asm
	{  cvt.f32.f16 %f19, %rs3;}

	// end inline asm
	mul.wide.u32 	%rd12, %r88, 2;
	add.s64 	%rd13, %rd1, %rd12;
	ld.global.u16 	%rs4, [%rd13];
	// begin inline asm
	{  cvt.f32.f16 %f20, %rs4;}

	// end inline asm
	fma.rn.f32 	%f34, %f19, %f20, %f33;
	add.s32 	%r59, %r80, -1;
	mul.wide.u32 	%rd14, %r59, 2;
	add.s64 	%rd15, %rd2, %rd14;
	ld.global.u16 	%rs5, [%rd15];
	// begin inline asm
	{  cvt.f32.f16 %f21, %rs5;}

	// end inline asm
	mul.wide.u32 	%rd16, %r87, 2;
	add.s64 	%rd17, %rd1, %rd16;
	ld.global.u16 	%rs6, [%rd17];
	// begin inline asm
	{  cvt.f32.f16 %f22, %rs6;}

	// end inline asm
	fma.rn.f32 	%f35, %f21, %f22, %f34;
	add.s32 	%r60, %r80, 4;
	mul.wide.u32 	%rd18, %r80, 2;
	add.s64 	%rd19, %rd2, %rd18;
	ld.global.u16 	%rs7, [%rd19];
	// begin inline asm
	{  cvt.f32.f16 %f23, %rs7;}

	// end inline asm
	mul.wide.u32 	%rd20, %r86, 2;
	add.s64 	%rd21, %rd1, %rd20;
	ld.global.u16 	%rs8, [%rd21];
	// begin inline asm
	{  cvt.f32.f16 %f24, %rs8;}

	// end inline asm
	fma.rn.f32 	%f36, %f23, %f24, %f35;
	add.s32 	%r61, %r80, 1;
	mul.wide.u32 	%rd22, %r61, 2;
	add.s64 	%rd23, %rd2, %rd22;
	ld.global.u16 	%rs9, [%rd23];
	// begin inline asm
	{  cvt.f32.f16 %f25, %rs9;}

	// end inline asm
	mul.wide.u32 	%rd24, %r85, 2;
	add.s64 	%rd25, %rd1, %rd24;
	ld.global.u16 	%rs10, [%rd25];
	// begin inline asm
	{  cvt.f32.f16 %f26, %rs10;}

	// end inline asm
	fma.rn.f32 	%f37, %f25, %f26, %f36;
	add.s32 	%r62, %r80, 2;
	mul.wide.u32 	%rd26, %r62, 2;
	add.s64 	%rd27, %rd2, %rd26;
	ld.global.u16 	%rs11, [%rd27];
	// begin inline asm
	{  cvt.f32.f16 %f27, %rs11;}

	// end inline asm
	mul.wide.u32 	%rd28, %r84, 2;
	add.s64 	%rd29, %rd1, %rd28;
	ld.global.u16 	%rs12, [%rd29];
	// begin inline asm
	{  cvt.f32.f16 %f28, %rs12;}

	// end inline asm
	fma.rn.f32 	%f38, %f27, %f28, %f37;
	add.s32 	%r63, %r80, 3;
	mul.wide.u32 	%rd30, %r63, 2;
	add.s64 	%rd31, %rd2, %rd30;
	ld.global.u16 	%rs13, [%rd31];
	// begin inline asm
	{  cvt.f32.f16 %f29, %rs13;}

	// end inline asm
	mul.wide.u32 	%rd32, %r83, 2;
	add.s64 	%rd33, %rd1, %rd32;
	ld.global.u16 	%rs14, [%rd33];
	// begin inline asm
	{  cvt.f32.f16 %f30, %rs14;}

	// end inline asm
	fma.rn.f32 	%f39, %f29, %f30, %f38;
	mul.wide.u32 	%rd34, %r60, 2;
	add.s64 	%rd35, %rd2, %rd34;
	ld.global.u16 	%rs15, [%rd35];
	// begin inline asm
	{  cvt.f32.f16 %f31, %rs15;}

	// end inline asm
	mul.wide.u32 	%rd36, %r82, 2;
	add.s64 	%rd37, %rd1, %rd36;
	ld.global.u16 	%rs16, [%rd37];
	// begin inline asm
	{  cvt.f32.f16 %f32, %rs16;}

	// end inline asm
	fma.rn.f32 	%f67, %f31, %f32, %f39;
	add.s32 	%r89, %r89, 8;
	add.s32 	%r88, %r88, %r10;
	add.s32 	%r87, %r87, %r10;
	add.s32 	%r86, %r86, %r10;
	add.s32 	%r85, %r85, %r10;
	add.s32 	%r84, %r84, %r10;
	add.s32 	%r83, %r83, %r10;
	add.s32 	%r82, %r82, %r10;
	add.s32 	%r81, %r81, %r10;
	add.s32 	%r80, %r80, 8;
	setp.ne.s32 	%p4, %r89, 0;
	@%p4 bra 	$L__BB1_4;
$L__BB1_5:
	setp.eq.s32 	%p5, %r6, 0;
	@%p5 bra 	$L__BB1_13;
	and.b32  	%r39, %r45, 3;
	setp.lt.u32 	%p6, %r6, 4;
	@%p6 bra 	$L__BB1_8;
	add.s32 	%r64, %r91, %r5;
	mul.wide.u32 	%rd38, %r64, 2;
	add.s64 	%rd39, %rd2, %rd38;
	ld.global.u16 	%rs17, [%rd39];
	// begin inline asm
	{  cvt.f32.f16 %f41, %rs17;}

	// end inline asm
	mad.lo.s32 	%r65, %r91, %r45, %r51;
	mul.wide.u32 	%rd40, %r65, 2;
	add.s64 	%rd41, %rd1, %rd40;
	ld.global.u16 	%rs18, [%rd41];
	// begin inline asm
	{  cvt.f32.f16 %f42, %rs18;}

	// end inline asm
	fma.rn.f32 	%f49, %f41, %f42, %f67;
	add.s32 	%r66, %r64, 1;
	mul.wide.u32 	%rd42, %r66, 2;
	add.s64 	%rd43, %rd2, %rd42;
	ld.global.u16 	%rs19, [%rd43];
	// begin inline asm
	{  cvt.f32.f16 %f43, %rs19;}

	// end inline asm
	add.s32 	%r67, %r65, %r45;
	mul.wide.u32 	%rd44, %r67, 2;
	add.s64 	%rd45, %rd1, %rd44;
	ld.global.u16 	%rs20, [%rd45];
	// begin inline asm
	{  cvt.f32.f16 %f44, %rs20;}

	// end inline asm
	fma.rn.f32 	%f50, %f43, %f44, %f49;
	add.s32 	%r68, %r64, 2;
	mul.wide.u32 	%rd46, %r68, 2;
	add.s64 	%rd47, %rd2, %rd46;
	ld.global.u16 	%rs21, [%rd47];
	// begin inline asm
	{  cvt.f32.f16 %f45, %rs21;}

	// end inline asm
	add.s32 	%r69, %r67, %r45;
	mul.wide.u32 	%rd48, %r69, 2;
	add.s64 	%rd49, %rd1, %rd48;
	ld.global.u16 	%rs22, [%rd49];
	// begin inline asm
	{  cvt.f32.f16 %f46, %rs22;}

	// end inline asm
	fma.rn.f32 	%f51, %f45, %f46, %f50;
	add.s32 	%r70, %r64, 3;
	mul.wide.u32 	%rd50, %r70, 2;
	add.s64 	%rd51, %rd2, %rd50;
	ld.global.u16 	%rs23, [%rd51];
	// begin inline asm
	{  cvt.f32.f16 %f47, %rs23;}

	// end inline asm
	add.s32 	%r71, %r69, %r45;
	mul.wide.u32 	%rd52, %r71, 2;
	add.s64 	%rd53, %rd1, %rd52;
	ld.global.u16 	%rs24, [%rd53];
	// begin inline asm
	{  cvt.f32.f16 %f48, %rs24;}

	// end inline asm
	fma.rn.f32 	%f67, %f47, %f48, %f51;
	add.s32 	%r91, %r91, 4;
$L__BB1_8:
	setp.eq.s32 	%p7, %r39, 0;
	@%p7 bra 	$L__BB1_13;
	setp.eq.s32 	%p8, %r39, 1;
	@%p8 bra 	$L__BB1_11;
	add.s32 	%r72, %r91, %r5;
	mul.wide.u32 	%rd54, %r72, 2;
	add.s64 	%rd55, %rd2, %rd54;
	ld.global.u16 	%rs25, [%rd55];
	// begin inline asm
	{  cvt.f32.f16 %f53, %rs25;}

	// end inline asm
	mad.lo.s32 	%r73, %r91, %r45, %r51;
	mul.wide.u32 	%rd56, %r73, 2;
	add.s64 	%rd57, %rd1, %rd56;
	ld.global.u16 	%rs26, [%rd57];
	// begin inline asm
	{  cvt.f32.f16 %f54, %rs26;}

	// end inline asm
	fma.rn.f32 	%f57, %f53, %f54, %f67;
	add.s32 	%r74, %r72, 1;
	mul.wide.u32 	%rd58, %r74, 2;
	add.s64 	%rd59, %rd2, %rd58;
	ld.global.u16 	%rs27, [%rd59];
	// begin inline asm
	{  cvt.f32.f16 %f55, %rs27;}

	// end inline asm
	add.s32 	%r75, %r73, %r45;
	mul.wide.u32 	%rd60, %r75, 2;
	add.s64 	%rd61, %rd1, %rd60;
	ld.global.u16 	%rs28, [%rd61];
	// begin inline asm
	{  cvt.f32.f16 %f56, %rs28;}

	// end inline asm
	fma.rn.f32 	%f67, %f55, %f56, %f57;
	add.s32 	%r91, %r91, 2;
$L__BB1_11:
	and.b32  	%r76, %r45, 1;
	setp.eq.b32 	%p9, %r76, 1;
	not.pred 	%p10, %p9;
	@%p10 bra 	$L__BB1_13;
	add.s32 	%r77, %r91, %r5;
	mul.wide.u32 	%rd62, %r77, 2;
	add.s64 	%rd63, %rd2, %rd62;
	ld.global.u16 	%rs29, [%rd63];
	// begin inline asm
	{  cvt.f32.f16 %f58, %rs29;}

	// end inline asm
	mad.lo.s32 	%r78, %r91, %r45, %r51;
	mul.wide.u32 	%rd64, %r78, 2;
	add.s64 	%rd65, %rd1, %rd64;
	ld.global.u16 	%rs30, [%rd65];
	// begin inline asm
	{  cvt.f32.f16 %f59, %rs30;}

	// end inline asm
	fma.rn.f32 	%f67, %f58, %f59, %f67;
$L__BB1_13:
	mad.lo.s32 	%r79, %r1, %r45, %r51;
	cvta.to.global.u64 	%rd66, %rd3;
	mul.wide.u32 	%rd67, %r79, 4;
	add.s64 	%rd68, %rd66, %rd67;
	st.global.f32 	[%rd68], %f67;
$L__BB1_14:
	ret;

}


// ===== COMPILED SASS (sm_100) =====

	.target	sm_100

	.elftype	@"ET_EXEC"


//--------------------- .note.nv.tkinfo           --------------------------
	.section	.note.nv.tkinfo,"",@"SHT_NOTE"
	.sectionflags	@"SHF_NOTE_NV_TKINFO"
	.tkinfo
        /*0018*/ 	.word	0x00000002
        /*0030*/ 	.string	""
        /*0030*/ 	.string	"ptxas"
        /*0030*/ 	.string	"Cuda compilation tools, release 13.0, V13.0.88"
        /*0030*/ 	.string	"Build cuda_13.0.r13.0/compiler.36424714_0"
        /*0030*/ 	.string	"-arch sm_100 -m 64 "



//--------------------- .note.nv.cuinfo           --------------------------
	.section	.note.nv.cuinfo,"",@"SHT_NOTE"
	.sectionflags	@"SHF_NOTE_NV_CUINFO"
        /*0018*/ 	.short	0x0002
        /*001a*/ 	.short	0x0064
        /*001c*/ 	.short	0x0082
	.zero		2


//--------------------- .nv.info                  --------------------------
	.section	.nv.info,"",@"SHT_CUDA_INFO"
	.align	4


	//----- nvinfo : EIATTR_REGCOUNT
	.align		4
        /*0000*/ 	.byte	0x04, 0x2f
        /*0002*/ 	.short	(.L_1 - .L_0)
	.align		4
.L_0:
        /*0004*/ 	.word	index@(_Z11mm_block_tciP6__halfS0_Pf)
        /*0008*/ 	.word	0x00000004


	//----- nvinfo : EIATTR_FRAME_SIZE
	.align		4
.L_1:
        /*000c*/ 	.byte	0x04, 0x11
        /*000e*/ 	.short	(.L_3 - .L_2)
	.align		4
.L_2:
        /*0010*/ 	.word	index@(_Z11mm_block_tciP6__halfS0_Pf)
        /*0014*/ 	.word	0x00000000


	//----- nvinfo : EIATTR_REGCOUNT
	.align		4
.L_3:
        /*0018*/ 	.byte	0x04, 0x2f
        /*001a*/ 	.short	(.L_5 - .L_4)
	.align		4
.L_4:
        /*001c*/ 	.word	index@(_Z8mm_naiveiP6__halfS0_Pf)
        /*0020*/ 	.word	0x00000020


	//----- nvinfo : EIATTR_FRAME_SIZE
	.align		4
.L_5:
        /*0024*/ 	.byte	0x04, 0x11
        /*0026*/ 	.short	(.L_7 - .L_6)
	.align		4
.L_6:
        /*0028*/ 	.word	index@(_Z8mm_naiveiP6__halfS0_Pf)
        /*002c*/ 	.word	0x00000000


	//----- nvinfo : EIATTR_MIN_STACK_SIZE
	.align		4
.L_7:
        /*0030*/ 	.byte	0x04, 0x12
        /*0032*/ 	.short	(.L_9 - .L_8)
	.align		4
.L_8:
        /*0034*/ 	.word	index@(_Z8mm_naiveiP6__halfS0_Pf)
        /*0038*/ 	.word	0x00000000


	//----- nvinfo : EIATTR_MIN_STACK_SIZE
	.align		4
.L_9:
        /*003c*/ 	.byte	0x04, 0x12
        /*003e*/ 	.short	(.L_11 - .L_10)
	.align		4
.L_10:
        /*0040*/ 	.word	index@(_Z11mm_block_tciP6__halfS0_Pf)
        /*0044*/ 	.word	0x00000000
.L_11:


//--------------------- .nv.compat                --------------------------
	.section	.nv.compat,"",@"SHT_CUDA_COMPAT_INFO"
	.align	4
        /*0000*/ 	.byte	0x02, 0x09, 0x00, 0x00, 0x02, 0x02, 0x01, 0x00, 0x02, 0x05, 0x05, 0x00, 0x03, 0x07, 0x01, 0x01
        /*0010*/ 	.byte	0x02, 0x03, 0x00, 0x00, 0x02, 0x06, 0x01, 0x00, 0x04, 0x0b, 0x08, 0x00, 0x09, 0x00, 0x00, 0x00
        /*0020*/ 	.byte	0x00, 0x00, 0x00, 0x00


//--------------------- .nv.info._Z8mm_naiveiP6__halfS0_Pf --------------------------
	.section	.nv.info._Z8mm_naiveiP6__halfS0_Pf,"",@"SHT_CUDA_INFO"
	.sectionflags	@""
	.align	4


	//----- nvinfo : EIATTR_CUDA_API_VERSION
	.align		4
        /*0000*/ 	.byte	0x04, 0x37
        /*0002*/ 	.short	(.L_13 - .L_12)
.L_12:
        /*0004*/ 	.word	0x00000082


	//----- nvinfo : EIATTR_KPARAM_INFO
	.align		4
.L_13:
        /*0008*/ 	.byte	0x04, 0x17
        /*000a*/ 	.short	(.L_15 - .L_14)
.L_14:
        /*000c*/ 	.word	0x00000000
        /*0010*/ 	.short	0x0003
        /*0012*/ 	.short	0x0018
        /*0014*/ 	.byte	0x00, 0xf5, 0x21, 0x00


	//----- nvinfo : EIATTR_KPARAM_INFO
	.align		4
.L_15:
        /*0018*/ 	.byte	0x04, 0x17
        /*001a*/ 	.short	(.L_17 - .L_16)
.L_16:
        /*001c*/ 	.word	0x00000000
        /*0020*/ 	.short	0x0002
        /*0022*/ 	.short	0x0010
        /*0024*/ 	.byte	0x00, 0xf5, 0x21, 0x00


	//----- nvinfo : EIATTR_KPARAM_INFO
	.align		4
.L_17:
        /*0028*/ 	.byte	0x04, 0x17
        /*002a*/ 	.short	(.L_19 - .L_18)
.L_18:
        /*002c*/ 	.word	0x00000000
        /*0030*/ 	.short	0x0001
        /*0032*/ 	.short	0x0008
        /*0034*/ 	.byte	0x00, 0xf5, 0x21, 0x00


	//----- nvinfo : EIATTR_KPARAM_INFO
	.align		4
.L_19:
        /*0038*/ 	.byte	0x04, 0x17
        /*003a*/ 	.short	(.L_21 - .L_20)
.L_20:
        /*003c*/ 	.word	0x00000000
        /*0040*/ 	.short	0x0000
        /*0042*/ 	.short	0x0000
        /*0044*/ 	.byte	0x00, 0xf0, 0x11, 0x00


	//----- nvinfo : EIATTR_SPARSE_MMA_MASK
	.align		4
.L_21:
        /*0048*/ 	.byte	0x03, 0x50
        /*004a*/ 	.short	0x0000


	//----- nvinfo : EIATTR_MAXREG_COUNT
	.align		4
        /*004c*/ 	.byte	0x03, 0x1b
        /*004e*/ 	.short	0x00ff


	//----- nvinfo : EIATTR_MERCURY_ISA_VERSION
	.align		4
        /*0050*/ 	.byte	0x03, 0x5f
        /*0052*/ 	.short	0x0101


	//----- nvinfo : EIATTR_VRC_CTA_INIT_COUNT
	.align		4
        /*0054*/ 	.byte	0x02, 0x4a
	.zero		1
	.zero		1


	//----- nvinfo : EIATTR_EXIT_INSTR_OFFSETS
	.align		4
        /*0058*/ 	.byte	0x04, 0x1c
        /*005a*/ 	.short	(.L_23 - .L_22)


	//   ....[0]....
.L_22:
        /*005c*/ 	.word	0x000000d0


	//   ....[1]....
        /*0060*/ 	.word	0x00000c70


	//----- nvinfo : EIATTR_CBANK_PARAM_SIZE
	.align		4
.L_23:
        /*0064*/ 	.byte	0x03, 0x19
        /*0066*/ 	.short	0x0020


	//----- nvinfo : EIATTR_PARAM_CBANK
	.align		4
        /*0068*/ 	.byte	0x04, 0x0a
        /*006a*/ 	.short	(.L_25 - .L_24)
	.align		4
.L_24:
        /*006c*/ 	.word	index@(.nv.constant0._Z8mm_naiveiP6__halfS0_Pf)
        /*0070*/ 	.short	0x0380
        /*0072*/ 	.short	0x0020


	//----- nvinfo : EIATTR_SW_WAR
	.align		4
.L_25:
        /*0074*/ 	.byte	0x04, 0x36
        /*0076*/ 	.short	(.L_27 - .L_26)
.L_26:
        /*0078*/ 	.word	0x00000008
.L_27:


//--------------------- .nv.info._Z11mm_block_tciP6__halfS0_Pf --------------------------
	.section	.nv.info._Z11mm_block_tciP6__halfS0_Pf,"",@"SHT_CUDA_INFO"
	.sectionflags	@""
	.align	4


	//----- nvinfo : EIATTR_CUDA_API_VERSION
	.align		4
        /*0000*/ 	.byte	0x04, 0x37
        /*0002*/ 	.short	(.L_29 - .L_28)
.L_28:
        /*0004*/ 	.word	0x00000082


	//----- nvinfo : EIATTR_KPARAM_INFO
	.align		4
.L_29:
        /*0008*/ 	.byte	0x04, 0x17
        /*000a*/ 	.short	(.L_31 - .L_30)
.L_30:
        /*000c*/ 	.word	0x00000000
        /*0010*/ 	.short	0x0003
        /*0012*/ 	.short	0x0018
        /*0014*/ 	.byte	0x00, 0xf5, 0x21, 0x00


	//----- nvinfo : EIATTR_KPARAM_INFO
	.align		4
.L_31:
        /*0018*/ 	.byte	0x04, 0x17
        /*001a*/ 	.short	(.L_33 - .L_32)
.L_32:
        /*001c*/ 	.word	0x00000000
        /*0020*/ 	.short	0x0002
        /*0022*/ 	.short	0x0010
        /*0024*/ 	.byte	0x00, 0xf5, 0x21, 0x00


	//----- nvinfo : EIATTR_KPARAM_INFO
	.align		4
.L_33:
        /*0028*/ 	.byte	0x04, 0x17
        /*002a*/ 	.short	(.L_35 - .L_34)
.L_34:
        /*002c*/ 	.word	0x00000000
        /*0030*/ 	.short	0x0001
        /*0032*/ 	.short	0x0008
        /*0034*/ 	.byte	0x00, 0xf5, 0x21, 0x00


	//----- nvinfo : EIATTR_KPARAM_INFO
	.align		4
.L_35:
        /*0038*/ 	.byte	0x04, 0x17
        /*003a*/ 	.short	(.L_37 - .L_36)
.L_36:
        /*003c*/ 	.word	0x00000000
        /*0040*/ 	.short	0x0000
        /*0042*/ 	.short	0x0000
        /*0044*/ 	.byte	0x00, 0xf0, 0x11, 0x00


	//----- nvinfo : EIATTR_SPARSE_MMA_MASK
	.align		4
.L_37:
        /*0048*/ 	.byte	0x03, 0x50
        /*004a*/ 	.short	0x0000


	//----- nvinfo : EIATTR_MAXREG_COUNT
	.align		4
        /*004c*/ 	.byte	0x03, 0x1b
        /*004e*/ 	.short	0x00ff


	//----- nvinfo : EIATTR_MERCURY_ISA_VERSION
	.align		4
        /*0050*/ 	.byte	0x03, 0x5f
        /*0052*/ 	.short	0x0101


	//----- nvinfo : EIATTR_VRC_CTA_INIT_COUNT
	.align		4
        /*0054*/ 	.byte	0x02, 0x4a
	.zero		1
	.zero		1


	//----- nvinfo : EIATTR_EXIT_INSTR_OFFSETS
	.align		4
        /*0058*/ 	.byte	0x04, 0x1c
        /*005a*/ 	.short	(.L_39 - .L_38)


	//   ....[0]....
.L_38:
        /*005c*/ 	.word	0x00000010


	//----- nvinfo : EIATTR_CBANK_PARAM_SIZE
	.align		4
.L_39:
        /*0060*/ 	.byte	0x03, 0x19
        /*0062*/ 	.short	0x0020


	//----- nvinfo : EIATTR_PARAM_CBANK
	.align		4
        /*0064*/ 	.byte	0x04, 0x0a
        /*0066*/ 	.short	(.L_41 - .L_40)
	.align		4
.L_40:
        /*0068*/ 	.word	index@(.nv.constant0._Z11mm_block_tciP6__halfS0_Pf)
        /*006c*/ 	.short	0x0380
        /*006e*/ 	.short	0x0020


	//----- nvinfo : EIATTR_SW_WAR
	.align		4
.L_41:
        /*0070*/ 	.byte	0x04, 0x36
        /*0072*/ 	.short	(.L_43 - .L_42)
.L_42:
        /*0074*/ 	.word	0x00000008
.L_43:


//--------------------- .nv.callgraph             --------------------------
	.section	.nv.callgraph,"",@"SHT_CUDA_CALLGRAPH"
	.align	4
	.sectionentsize	8
	.align		4
        /*0000*/ 	.word	0x00000000
	.align		4
        /*0004*/ 	.word	0xffffffff
	.align		4
        /*0008*/ 	.word	0x00000000
	.align		4
        /*000c*/ 	.word	0xfffffffe
	.align		4
        /*0010*/ 	.word	0x00000000
	.align		4
        /*0014*/ 	.word	0xfffffffd
	.align		4
        /*0018*/ 	.word	0x00000000
	.align		4
        /*001c*/ 	.word	0xfffffffc


//--------------------- .text._Z8mm_naiveiP6__halfS0_Pf --------------------------
	.section	.text._Z8mm_naiveiP6__halfS0_Pf,"ax",@progbits
	.align	128
        .global         _Z8mm_naiveiP6__halfS0_Pf
        .type           _Z8mm_naiveiP6__halfS0_Pf,@function
        .size           _Z8mm_naiveiP6__halfS0_Pf,(.L_x_7 - _Z8mm_naiveiP6__halfS0_Pf)
        .other          _Z8mm_naiveiP6__halfS0_Pf,@"STO_CUDA_ENTRY STV_DEFAULT"
_Z8mm_naiveiP6__halfS0_Pf:
.text._Z8mm_naiveiP6__halfS0_Pf:
[----:B------:R-:W-:Y:S01]  /*0000*/  LDC R1, c[0x0][0x37c] ;  /* 0x0000df00ff017b82 */ /* 0x000fe20000000800 */
[----:B------:R-:W0:Y:S07]  /*0010*/  S2R R2, SR_TID.X ;  /* 0x0000000000027919 */ /* 0x000e2e0000002100 */
[----:B------:R-:W1:Y:S01]  /*0020*/  S2UR UR4, SR_CTAID.Y ;  /* 0x00000000000479c3 */ /* 0x000e620000002600 */
[----:B------:R-:W2:Y:S07]  /*0030*/  S2R R9, SR_TID.Y ;  /* 0x0000000000097919 */ /* 0x000eae0000002200 */
[----:B------:R-:W0:Y:S08]  /*0040*/  S2UR UR6, SR_CTAID.X ;  /* 0x00000000000679c3 */ /* 0x000e300000002500 */
[----:B------:R-:W0:Y:S01]  /*0050*/  LDC R3, c[0x0][0x360] ;  /* 0x0000d800ff037b82 */ /* 0x000e220000000800 */
[----:B------:R-:W1:Y:S07]  /*0060*/  LDCU UR5, c[0x0][0x364] ;  /* 0x00006c80ff0577ac */ /* 0x000e6e0008000800 */
[----:B------:R-:W3:Y:S01]  /*0070*/  LDC R0, c[0x0][0x380] ;  /* 0x0000e000ff007b82 */ /* 0x000ee20000000800 */
[----:B-1----:R-:W-:Y:S01]  /*0080*/  UIMAD UR4, UR4, UR5, URZ ;  /* 0x00000005040472a4 */ /* 0x002fe2000f8e02ff */
[----:B0-----:R-:W-:-:S05]  /*0090*/  IMAD R3, R3, UR6, R2 ;  /* 0x0000000603037c24 */ /* 0x001fca000f8e0202 */
[----:B--2---:R-:W-:-:S04]  /*00a0*/  IADD3 R5, PT, PT, R9, UR4, RZ ;  /* 0x0000000409057c10 */ /* 0x004fc8000fffe0ff */
[----:B------:R-:W-:-:S04]  /*00b0*/  VIMNMX.U32 R7, PT, PT, R3, R5, !PT ;  /* 0x0000000503077248 */ /* 0x000fc80007fe0000 */
[----:B---3--:R-:W-:-:S13]  /*00c0*/  ISETP.GE.U32.AND P0, PT, R7, R0, PT ;  /* 0x000000000700720c */ /* 0x008fda0003f06070 */
[----:B------:R-:W-:Y:S05]  /*00d0*/  @P0 EXIT ;  /* 0x000000000000094d */ /* 0x000fea0003800000 */
[----:B------:R-:W-:Y:S01]  /*00e0*/  ISETP.GE.AND P0, PT, R0, 0x1, PT ;  /* 0x000000010000780c */ /* 0x000fe20003f06270 */
[----:B------:R-:W0:Y:S01]  /*00f0*/  LDCU.64 UR6, c[0x0][0x358] ;  /* 0x00006b00ff0677ac */ /* 0x000e220008000a00 */
[----:B------:R-:W-:-:S11]  /*0100*/  HFMA2 R26, -RZ, RZ, 0, 0 ;  /* 0x00000000ff1a7431 */ /* 0x000fd600000001ff */
[----:B------:R-:W-:Y:S05]  /*0110*/  @!P0 BRA `(.L_x_0) ;  /* 0x0000000800c48947 */ /* 0x000fea0003800000 */
[C---:B------:R-:W-:Y:S02]  /*0120*/  ISETP.GE.U32.AND P1, PT, R0.reuse, 0x8, PT ;  /* 0x000000080000780c */ /* 0x040fe40003f26070 */
[----:B------:R-:W-:Y:S02]  /*0130*/  LOP3.LUT R2, R0, 0x7, RZ, 0xc0, !PT ;  /* 0x0000000700027812 */ /* 0x000fe400078ec0ff */
[----:B------:R-:W-:Y:S02]  /*0140*/  MOV R26, RZ ;  /* 0x000000ff001a7202 */ /* 0x000fe40000000f00 */
[----:B------:R-:W-:Y:S02]  /*0150*/  ISETP.NE.AND P0, PT, R2, RZ, PT ;  /* 0x000000ff0200720c */ /* 0x000fe40003f05270 */
[----:B------:R-:W-:-:S05]  /*0160*/  MOV R4, RZ ;  /* 0x000000ff00047202 */ /* 0x000fca0000000f00 */
[----:B------:R-:W-:Y:S06]  /*0170*/  @!P1 BRA `(.L_x_1) ;  /* 0x0000000400649947 */ /* 0x000fec0003800000 */
[----:B------:R-:W1:Y:S01]  /*0180*/  LDC.64 R14, c[0x0][0x388] ;  /* 0x0000e200ff0e7b82 */ /* 0x000e620000000a00 */
[C---:B------:R-:W-:Y:S01]  /*0190*/  LOP3.LUT R4, R0.reuse, 0x7ffffff8, RZ, 0xc0, !PT ;  /* 0x7ffffff800047812 */ /* 0x040fe200078ec0ff */
[C---:B------:R-:W-:Y:S01]  /*01a0*/  IMAD R13, R0.reuse, 0x5, R5 ;  /* 0x00000005000d7824 */ /* 0x040fe200078e0205 */
[C---:B------:R-:W-:Y:S01]  /*01b0*/  IADD3 R10, PT, PT, R0.reuse, UR4, R9 ;  /* 0x00000004000a7c10 */ /* 0x040fe2000fffe009 */
[C-C-:B------:R-:W-:Y:S01]  /*01c0*/  IMAD R9, R0.reuse, 0x3, R5.reuse ;  /* 0x0000000300097824 */ /* 0x140fe200078e0205 */
[CC--:B------:R-:W-:Y:S01]  /*01d0*/  LEA R7, R0.reuse, R5.reuse, 0x1 ;  /* 0x0000000500077211 */ /* 0x0c0fe200078e08ff */
[C-C-:B------:R-:W-:Y:S01]  /*01e0*/  IMAD R27, R0.reuse, 0x6, R5.reuse ;  /* 0x00000006001b7824 */ /* 0x140fe200078e0205 */
[CC--:B------:R-:W-:Y:S01]  /*01f0*/  LEA R11, R0.reuse, R5.reuse, 0x2 ;  /* 0x00000005000b7211 */ /* 0x0c0fe200078e10ff */
[----:B------:R-:W2:Y:S01]  /*0200*/  LDC.64 R16, c[0x0][0x390] ;  /* 0x0000e400ff107b82 */ /* 0x000ea20000000a00 */
[----:B------:R-:W-:Y:S01]  /*0210*/  IMAD R29, R0, 0x7, R5 ;  /* 0x00000007001d7824 */ /* 0x000fe200078e0205 */
[----:B------:R-:W-:Y:S01]  /*0220*/  MOV R26, RZ ;  /* 0x000000ff001a7202 */ /* 0x000fe20000000f00 */
[----:B------:R-:W-:Y:S01]  /*0230*/  IMAD R12, R3, R0, 0x3 ;  /* 0x00000003030c7424 */ /* 0x000fe200078e0200 */
[----:B------:R-:W-:-:S02]  /*0240*/  MOV R8, R5 ;  /* 0x0000000500087202 */ /* 0x000fc40000000f00 */
[----:B------:R-:W-:-:S07]  /*0250*/  IADD3 R6, PT, PT, -R4, RZ, RZ ;  /* 0x000000ff04067210 */ /* 0x000fce0007ffe1ff */
.L_x_2:
[----:B------:R-:W-:Y:S01]  /*0260*/  IADD3 R21, PT, PT, R12, -0x3, RZ ;  /* 0xfffffffd0c157810 */ /* 0x000fe20007ffe0ff */
[----:B--2---:R-:W-:Y:S01]  /*0270*/  IMAD.WIDE.U32 R18, R8, 0x2, R16 ;  /* 0x0000000208127825 */ /* 0x004fe200078e0010 */
[----:B------:R-:W-:-:S03]  /*0280*/  IADD3 R25, PT, PT, R12, -0x2, RZ ;  /* 0xfffffffe0c197810 */ /* 0x000fc60007ffe0ff */
[----:B-1----:R-:W-:Y:S02]  /*0290*/  IMAD.WIDE.U32 R20, R21, 0x2, R14 ;  /* 0x0000000215147825 */ /* 0x002fe400078e000e */
[----:B0-----:R-:W2:Y:S02]  /*02a0*/  LDG.E.U16 R18, desc[UR6][R18.64] ;  /* 0x0000000612127981 */ /* 0x001ea4000c1e1500 */
[----:B------:R-:W-:Y:S02]  /*02b0*/  IMAD.WIDE.U32 R22, R10, 0x2, R16 ;  /* 0x000000020a167825 */ /* 0x000fe400078e0010 */
[----:B------:R0:W3:Y:S02]  /*02c0*/  LDG.E.U16 R20, desc[UR6][R20.64] ;  /* 0x0000000614147981 */ /* 0x0000e4000c1e1500 */
[----:B------:R-:W-:Y:S02]  /*02d0*/  IMAD.WIDE.U32 R24, R25, 0x2, R14 ;  /* 0x0000000219187825 */ /* 0x000fe400078e000e */
[----:B------:R-:W4:Y:S04]  /*02e0*/  LDG.E.U16 R22, desc[UR6][R22.64] ;  /* 0x0000000616167981 */ /* 0x000f28000c1e1500 */
[----:B------:R-:W5:Y:S01]  /*02f0*/  LDG.E.U16 R24, desc[UR6][R24.64] ;  /* 0x0000000618187981 */ /* 0x000f62000c1e1500 */
[----:B0-----:R-:W-:Y:S01]  /*0300*/  IADD3 R21, PT, PT, R12, -0x1, RZ ;  /* 0xffffffff0c157810 */ /* 0x001fe20007ffe0ff */
[----:B--2---:R-:W-:-:S02]  /*0310*/  HADD2.F32 R19, -RZ, R18.H0_H0 ;  /* 0x20000012ff137230 */ /* 0x004fc40000004100 */
[----:B---3--:R-:W-:Y:S02]  /*0320*/  HADD2.F32 R28, -RZ, R20.H0_H0 ;  /* 0x20000014ff1c7230 */ /* 0x008fe40000004100 */
[----:B------:R-:W-:-:S04]  /*0330*/  IMAD.WIDE.U32 R20, R21, 0x2, R14 ;  /* 0x0000000215147825 */ /* 0x000fc800078e000e */
[----:B------:R-:W-:Y:S01]  /*0340*/  FFMA R26, R28, R19, R26 ;  /* 0x000000131c1a7223 */ /* 0x000fe2000000001a */
[----:B----4-:R-:W-:Y:S02]  /*0350*/  HADD2.F32 R28, -RZ, R22.H0_H0 ;  /* 0x20000016ff1c7230 */ /* 0x010fe40000004100 */
[----:B-----5:R-:W-:Y:S01]  /*0360*/  HADD2.F32 R23, -RZ, R24.H0_H0 ;  /* 0x20000018ff177230 */ /* 0x020fe20000004100 */
[----:B------:R-:W2:Y:S01]  /*0370*/  LDG.E.U16 R20, desc[UR6][R20.64] ;  /* 0x0000000614147981 */ /* 0x000ea2000c1e1500 */
[----:B------:R-:W-:-:S04]  /*0380*/  IMAD.WIDE.U32 R18, R7, 0x2, R16 ;  /* 0x0000000207127825 */ /* 0x000fc800078e0010 */
[----:B------:R-:W-:Y:S01]  /*0390*/  FFMA R26, R23, R28, R26 ;  /* 0x0000001c171a7223 */ /* 0x000fe2000000001a */
[C---:B------:R-:W-:Y:S01]  /*03a0*/  IMAD.WIDE.U32 R24, R12.reuse, 0x2, R14 ;  /* 0x000000020c187825 */ /* 0x040fe200078e000e */
[----:B------:R-:W3:Y:S03]  /*03b0*/  LDG.E.U16 R18, desc[UR6][R18.64] ;  /* 0x0000000612127981 */ /* 0x000ee6000c1e1500 */
[----:B------:R-:W-:Y:S02]  /*03c0*/  IMAD.WIDE.U32 R22, R9, 0x2, R16 ;  /* 0x0000000209167825 */ /* 0x000fe400078e0010 */
[----:B------:R0:W4:Y:S04]  /*03d0*/  LDG.E.U16 R24, desc[UR6][R24.64] ;  /* 0x0000000618187981 */ /* 0x000128000c1e1500 */
[----:B------:R-:W5:Y:S01]  /*03e0*/  LDG.E.U16 R22, desc[UR6][R22.64] ;  /* 0x0000000616167981 */ /* 0x000f62000c1e1500 */
[C---:B0-----:R-:W-:Y:S01]  /*03f0*/  IADD3 R25, PT, PT, R12.reuse, 0x2, RZ ;  /* 0x000000020c197810 */ /* 0x041fe20007ffe0ff */
[----:B--2---:R-:W-:Y:S01]  /*0400*/  HADD2.F32 R28, -RZ, R20.H0_H0 ;  /* 0x20000014ff1c7230 */ /* 0x004fe20000004100 */
[----:B------:R-:W-:Y:S01]  /*0410*/  IADD3 R20, PT, PT, R12, 0x1, RZ ;  /* 0x000000010c147810 */ /* 0x000fe20007ffe0ff */
[----:B---3--:R-:W-:-:S02]  /*0420*/  HADD2.F32 R19, -RZ, R18.H0_H0 ;  /* 0x20000012ff137230 */ /* 0x008fc40000004100 */
[----:B----4-:R-:W-:-:S03]  /*0430*/  HADD2.F32 R21, -RZ, R24.H0_H0 ;  /* 0x20000018ff157230 */ /* 0x010fc60000004100 */
[----:B------:R-:W-:Y:S01]  /*0440*/  FFMA R26, R28, R19, R26 ;  /* 0x000000131c1a7223 */ /* 0x000fe2000000001a */
[----:B-----5:R-:W-:Y:S02]  /*0450*/  HADD2.F32 R22, -RZ, R22.H0_H0 ;  /* 0x20000016ff167230 */ /* 0x020fe40000004100 */
[----:B------:R-:W-:-:S04]  /*0460*/  IMAD.WIDE.U32 R18, R11, 0x2, R16 ;  /* 0x000000020b127825 */ /* 0x000fc800078e0010 */
[----:B------:R-:W-:Y:S01]  /*0470*/  FFMA R26, R21, R22, R26 ;  /* 0x00000016151a7223 */ /* 0x000fe2000000001a */
[----:B------:R-:W-:Y:S01]  /*0480*/  IMAD.WIDE.U32 R20, R20, 0x2, R14 ;  /* 0x0000000214147825 */ /* 0x000fe200078e000e */
[----:B------:R-:W2:Y:S03]  /*0490*/  LDG.E.U16 R18, desc[UR6][R18.64] ;  /* 0x0000000612127981 */ /* 0x000ea6000c1e1500 */
[----:B------:R-:W-:Y:S02]  /*04a0*/  IMAD.WIDE.U32 R22, R13, 0x2, R16 ;  /* 0x000000020d167825 */ /* 0x000fe400078e0010 */
[----:B------:R-:W3:Y:S02]  /*04b0*/  LDG.E.U16 R20, desc[UR6][R20.64] ;  /* 0x0000000614147981 */ /* 0x000ee4000c1e1500 */
[----:B------:R-:W-:Y:S02]  /*04c0*/  IMAD.WIDE.U32 R24, R25, 0x2, R14 ;  /* 0x0000000219187825 */ /* 0x000fe400078e000e */
[----:B------:R-:W4:Y:S04]  /*04d0*/  LDG.E.U16 R22, desc[UR6][R22.64] ;  /* 0x0000000616167981 */ /* 0x000f28000c1e1500 */
[----:B------:R-:W5:Y:S01]  /*04e0*/  LDG.E.U16 R24, desc[UR6][R24.64] ;  /* 0x0000000618187981 */ /* 0x000f62000c1e1500 */
[----:B--2---:R-:W-:-:S02]  /*04f0*/  HADD2.F32 R19, -RZ, R18.H0_H0 ;  /* 0x20000012ff137230 */ /* 0x004fc40000004100 */
[----:B---3--:R-:W-:Y:S02]  /*0500*/  HADD2.F32 R28, -RZ, R20.H0_H0 ;  /* 0x20000014ff1c7230 */ /* 0x008fe40000004100 */
[----:B----4-:R-:W-:-:S03]  /*0510*/  HADD2.F32 R22, -RZ, R22.H0_H0 ;  /* 0x20000016ff167230 */ /* 0x010fc60000004100 */
[----:B------:R-:W-:Y:S01]  /*0520*/  FFMA R26, R28, R19, R26 ;  /* 0x000000131c1a7223 */ /* 0x000fe2000000001a */
[----:B------:R-:W-:Y:S01]  /*0530*/  IADD3 R28, PT, PT, R12, 0x3, RZ ;  /* 0x000000030c1c7810 */ /* 0x000fe20007ffe0ff */
[----:B-----5:R-:W-:Y:S02]  /*0540*/  HADD2.F32 R21, -RZ, R24.H0_H0 ;  /* 0x20000018ff157230 */ /* 0x020fe40000004100 */
[----:B------:R-:W-:-:S04]  /*0550*/  IMAD.WIDE.U32 R18, R27, 0x2, R16 ;  /* 0x000000021b127825 */ /* 0x000fc800078e0010 */
[----:B------:R-:W-:Y:S01]  /*0560*/  FFMA R26, R21, R22, R26 ;  /* 0x00000016151a7223 */ /* 0x000fe2000000001a */
[----:B------:R-:W-:Y:S01]  /*0570*/  IMAD.WIDE.U32 R20, R28, 0x2, R14 ;  /* 0x000000021c147825 */ /* 0x000fe200078e000e */
[----:B------:R-:W-:Y:S01]  /*0580*/  IADD3 R28, PT, PT, R12, 0x4, RZ ;  /* 0x000000040c1c7810 */ /* 0x000fe20007ffe0ff */
[----:B------:R-:W2:Y:S02]  /*0590*/  LDG.E.U16 R18, desc[UR6][R18.64] ;  /* 0x0000000612127981 */ /* 0x000ea4000c1e1500 */
[----:B------:R-:W-:Y:S02]  /*05a0*/  IMAD.WIDE.U32 R22, R29, 0x2, R16 ;  /* 0x000000021d167825 */ /* 0x000fe400078e0010 */
[----:B------:R-:W3:Y:S02]  /*05b0*/  LDG.E.U16 R20, desc[UR6][R20.64] ;  /* 0x0000000614147981 */ /* 0x000ee4000c1e1500 */
[----:B------:R-:W-:Y:S02]  /*05c0*/  IMAD.WIDE.U32 R24, R28, 0x2, R14 ;  /* 0x000000021c187825 */ /* 0x000fe400078e000e */
[----:B------:R-:W4:Y:S04]  /*05d0*/  LDG.E.U16 R22, desc[UR6][R22.64] ;  /* 0x0000000616167981 */ /* 0x000f28000c1e1500 */
[----:B------:R-:W5:Y:S01]  /*05e0*/  LDG.E.U16 R24, desc[UR6][R24.64] ;  /* 0x0000000618187981 */ /* 0x000f62000c1e1500 */
[----:B------:R-:W-:-:S04]  /*05f0*/  IADD3 R6, PT, PT, R6, 0x8, RZ ;  /* 0x0000000806067810 */ /* 0x000fc80007ffe0ff */
[----:B------:R-:W-:Y:S02]  /*0600*/  ISETP.NE.AND P1, PT, R6, RZ, PT ;  /* 0x000000ff0600720c */ /* 0x000fe40003f25270 */
[C---:B------:R-:W-:Y:S02]  /*0610*/  LEA R10, R0.reuse, R10, 0x3 ;  /* 0x0000000a000a7211 */ /* 0x040fe400078e18ff */
[C---:B------:R-:W-:Y:S02]  /*0620*/  LEA R7, R0.reuse, R7, 0x3 ;  /* 0x0000000700077211 */ /* 0x040fe400078e18ff */
[C---:B------:R-:W-:Y:S02]  /*0630*/  LEA R9, R0.reuse, R9, 0x3 ;  /* 0x0000000900097211 */ /* 0x040fe400078e18ff */
[C---:B------:R-:W-:Y:S02]  /*0640*/  LEA R11, R0.reuse, R11, 0x3 ;  /* 0x0000000b000b7211 */ /* 0x040fe400078e18ff */
[----:B------:R-:W-:-:S02]  /*0650*/  LEA R13, R0, R13, 0x3 ;  /* 0x0000000d000d7211 */ /* 0x000fc400078e18ff */
[C---:B------:R-:W-:Y:S02]  /*0660*/  LEA R27, R0.reuse, R27, 0x3 ;  /* 0x0000001b001b7211 */ /* 0x040fe400078e18ff */
[C---:B------:R-:W-:Y:S02]  /*0670*/  LEA R29, R0.reuse, R29, 0x3 ;  /* 0x0000001d001d7211 */ /* 0x040fe400078e18ff */
[----:B------:R-:W-:Y:S02]  /*0680*/  LEA R8, R0, R8, 0x3 ;  /* 0x0000000800087211 */ /* 0x000fe400078e18ff */
[----:B------:R-:W-:Y:S01]  /*0690*/  IADD3 R12, PT, PT, R12, 0x8, RZ ;  /* 0x000000080c0c7810 */ /* 0x000fe20007ffe0ff */
[----:B--2---:R-:W-:Y:S02]  /*06a0*/  HADD2.F32 R19, -RZ, R18.H0_H0 ;  /* 0x20000012ff137230 */ /* 0x004fe40000004100 */
[----:B---3--:R-:W-:Y:S02]  /*06b0*/  HADD2.F32 R28, -RZ, R20.H0_H0 ;  /* 0x20000014ff1c7230 */ /* 0x008fe40000004100 */
[----:B----4-:R-:W-:-:S03]  /*06c0*/  HADD2.F32 R22, -RZ, R22.H0_H0 ;  /* 0x20000016ff167230 */ /* 0x010fc60000004100 */
[----:B------:R-:W-:Y:S01]  /*06d0*/  FFMA R26, R28, R19, R26 ;  /* 0x000000131c1a7223 */ /* 0x000fe2000000001a */
[----:B-----5:R-:W-:-:S05]  /*06e0*/  HADD2.F32 R21, -RZ, R24.H0_H0 ;  /* 0x20000018ff157230 */ /* 0x020fca0000004100 */
[----:B------:R-:W-:Y:S01]  /*06f0*/  FFMA R26, R21, R22, R26 ;  /* 0x00000016151a7223 */ /* 0x000fe2000000001a */
[----:B------:R-:W-:Y:S06]  /*0700*/  @P1 BRA `(.L_x_2) ;  /* 0xfffffff800d41947 */ /* 0x000fec000383ffff */
.L_x_1:
[----:B------:R-:W-:Y:S05]  /*0710*/  @!P0 BRA `(.L_x_0) ;  /* 0x0000000400448947 */ /* 0x000fea0003800000 */
[----:B------:R-:W-:Y:S02]  /*0720*/  ISETP.GE.U32.AND P0, PT, R2, 0x4, PT ;  /* 0x000000040200780c */ /* 0x000fe40003f06070 */
[----:B------:R-:W-:-:S04]  /*0730*/  LOP3.LUT R20, R0, 0x3, RZ, 0xc0, !PT ;  /* 0x0000000300147812 */ /* 0x000fc800078ec0ff */
[----:B------:R-:W-:-:S07]  /*0740*/  ISETP.NE.AND P1, PT, R20, RZ, PT ;  /* 0x000000ff1400720c */ /* 0x000fce0003f25270 */
[----:B------:R-:W-:Y:S06]  /*0750*/  @!P0 BRA `(.L_x_3) ;  /* 0x00000000009c8947 */ /* 0x000fec0003800000 */
[----:B------:R-:W1:Y:S01]  /*0760*/  LDC.64 R6, c[0x0][0x390] ;  /* 0x0000e400ff067b82 */ /* 0x000e620000000a00 */
[-C--:B------:R-:W-:Y:S02]  /*0770*/  IMAD R11, R3, R0.reuse, R4 ;  /* 0x00000000030b7224 */ /* 0x080fe400078e0204 */
[----:B------:R-:W-:-:S03]  /*0780*/  IMAD R13, R4, R0, R5 ;  /* 0x00000000040d7224 */ /* 0x000fc600078e0205 */
[C---:B------:R-:W-:Y:S02]  /*0790*/  IADD3 R19, PT, PT, R11.reuse, 0x1, RZ ;  /* 0x000000010b137810 */ /* 0x040fe40007ffe0ff */
[----:B------:R-:W2:Y:S01]  /*07a0*/  LDC.64 R8, c[0x0][0x388] ;  /* 0x0000e200ff087b82 */ /* 0x000ea20000000a00 */
[C---:B------:R-:W-:Y:S02]  /*07b0*/  IADD3 R21, PT, PT, R11.reuse, 0x2, RZ ;  /* 0x000000020b157810 */ /* 0x040fe40007ffe0ff */
[----:B------:R-:W-:Y:S01]  /*07c0*/  IADD3 R27, PT, PT, R11, 0x3, RZ ;  /* 0x000000030b1b7810 */ /* 0x000fe20007ffe0ff */
[C---:B-1----:R-:W-:Y:S01]  /*07d0*/  IMAD.WIDE.U32 R16, R13.reuse, 0x2, R6 ;  /* 0x000000020d107825 */ /* 0x042fe200078e0006 */
[----:B------:R-:W-:-:S04]  /*07e0*/  IADD3 R13, PT, PT, R13, R0, RZ ;  /* 0x000000000d0d7210 */ /* 0x000fc80007ffe0ff */
[-C--:B------:R-:W-:Y:S01]  /*07f0*/  IADD3 R25, PT, PT, R13, R0.reuse, RZ ;  /* 0x000000000d197210 */ /* 0x080fe20007ffe0ff */
[--C-:B--2---:R-:W-:Y:S01]  /*0800*/  IMAD.WIDE.U32 R22, R11, 0x2, R8.reuse ;  /* 0x000000020b167825 */ /* 0x104fe200078e0008 */
[----:B0-----:R-:W2:Y:S03]  /*0810*/  LDG.E.U16 R16, desc[UR6][R16.64] ;  /* 0x0000000610107981 */ /* 0x001ea6000c1e1500 */
[----:B------:R-:W-:Y:S01]  /*0820*/  IMAD.WIDE.U32 R18, R19, 0x2, R8 ;  /* 0x0000000213127825 */ /* 0x000fe200078e0008 */
[----:B------:R-:W3:Y:S03]  /*0830*/  LDG.E.U16 R2, desc[UR6][R22.64] ;  /* 0x0000000616027981 */ /* 0x000ee6000c1e1500 */
[----:B------:R-:W-:Y:S02]  /*0840*/  IMAD.WIDE.U32 R14, R13, 0x2, R6 ;  /* 0x000000020d0e7825 */ /* 0x000fe400078e0006 */
[----:B------:R-:W4:Y:S02]  /*0850*/  LDG.E.U16 R18, desc[UR6][R18.64] ;  /* 0x0000000612127981 */ /* 0x000f24000c1e1500 */
[----:B------:R-:W-:Y:S01]  /*0860*/  IMAD.WIDE.U32 R12, R21, 0x2, R8 ;  /* 0x00000002150c7825 */ /* 0x000fe200078e0008 */
[C---:B------:R-:W-:Y:S01]  /*0870*/  IADD3 R21, PT, PT, R25.reuse, R0, RZ ;  /* 0x0000000019157210 */ /* 0x040fe20007ffe0ff */
[----:B------:R-:W5:Y:S02]  /*0880*/  LDG.E.U16 R14, desc[UR6][R14.64] ;  /* 0x000000060e0e7981 */ /* 0x000f64000c1e1500 */
[----:B------:R-:W-:-:S02]  /*0890*/  IMAD.WIDE.U32 R10, R25, 0x2, R6 ;  /* 0x00000002190a7825 */ /* 0x000fc400078e0006 */
[----:B------:R-:W5:Y:S02]  /*08a0*/  LDG.E.U16 R12, desc[UR6][R12.64] ;  /* 0x000000060c0c7981 */ /* 0x000f64000c1e1500 */
[----:B------:R-:W-:Y:S02]  /*08b0*/  IMAD.WIDE.U32 R8, R27, 0x2, R8 ;  /* 0x000000021b087825 */ /* 0x000fe400078e0008 */
[----:B------:R-:W5:Y:S02]  /*08c0*/  LDG.E.U16 R10, desc[UR6][R10.64] ;  /* 0x000000060a0a7981 */ /* 0x000f64000c1e1500 */
[----:B------:R-:W-:Y:S02]  /*08d0*/  IMAD.WIDE.U32 R6, R21, 0x2, R6 ;  /* 0x0000000215067825 */ /* 0x000fe400078e0006 */
[----:B------:R-:W5:Y:S04]  /*08e0*/  LDG.E.U16 R8, desc[UR6][R8.64] ;  /* 0x0000000608087981 */ /* 0x000f68000c1e1500 */
[----:B------:R-:W5:Y:S01]  /*08f0*/  LDG.E.U16 R6, desc[UR6][R6.64] ;  /* 0x0000000606067981 */ /* 0x000f62000c1e1500 */
[----:B------:R-:W-:Y:S01]  /*0900*/  IADD3 R4, PT, PT, R4, 0x4, RZ ;  /* 0x0000000404047810 */ /* 0x000fe20007ffe0ff */
[----:B--2---:R-:W-:-:S02]  /*0910*/  HADD2.F32 R16, -RZ, R16.H0_H0 ;  /* 0x20000010ff107230 */ /* 0x004fc40000004100 */
[----:B---3--:R-:W-:Y:S02]  /*0920*/  HADD2.F32 R17, -RZ, R2.H0_H0 ;  /* 0x20000002ff117230 */ /* 0x008fe40000004100 */
[----:B----4-:R-:W-:-:S03]  /*0930*/  HADD2.F32 R19, -RZ, R18.H0_H0 ;  /* 0x20000012ff137230 */ /* 0x010fc60000004100 */
[----:B------:R-:W-:Y:S01]  /*0940*/  FFMA R16, R17, R16, R26 ;  /* 0x0000001011107223 */ /* 0x000fe2000000001a */
[----:B-----5:R-:W-:Y:S02]  /*0950*/  HADD2.F32 R2, -RZ, R14.H0_H0 ;  /* 0x2000000eff027230 */ /* 0x020fe40000004100 */
[----:B------:R-:W-:-:S03]  /*0960*/  HADD2.F32 R15, -RZ, R12.H0_H0 ;  /* 0x2000000cff0f7230 */ /* 0x000fc60000004100 */
[----:B------:R-:W-:Y:S01]  /*0970*/  FFMA R2, R19, R2, R16 ;  /* 0x0000000213027223 */ /* 0x000fe20000000010 */
[----:B------:R-:W-:Y:S02]  /*0980*/  HADD2.F32 R12, -RZ, R10.H0_H0 ;  /* 0x2000000aff0c7230 */ /* 0x000fe40000004100 */
[----:B------:R-:W-:-:S03]  /*0990*/  HADD2.F32 R11, -RZ, R8.H0_H0 ;  /* 0x20000008ff0b7230 */ /* 0x000fc60000004100 */
[----:B------:R-:W-:Y:S01]  /*09a0*/  FFMA R2, R15, R12, R2 ;  /* 0x0000000c0f027223 */ /* 0x000fe20000000002 */
[----:B------:R-:W-:-:S05]  /*09b0*/  HADD2.F32 R26, -RZ, R6.H0_H0 ;  /* 0x20000006ff1a7230 */ /* 0x000fca0000004100 */
[----:B------:R-:W-:-:S07]  /*09c0*/  FFMA R26, R11, R26, R2 ;  /* 0x0000001a0b1a7223 */ /* 0x000fce0000000002 */
.L_x_3:
[----:B------:R-:W-:Y:S05]  /*09d0*/  @!P1 BRA `(.L_x_0) ;  /* 0x0000000000949947 */ /* 0x000fea0003800000 */
[----:B------:R-:W-:Y:S02]  /*09e0*/  ISETP.NE.AND P0, PT, R20, 0x1, PT ;  /* 0x000000011400780c */ /* 0x000fe40003f05270 */
[----:B------:R-:W-:-:S04]  /*09f0*/  LOP3.LUT R2, R0, 0x1, RZ, 0xc0, !PT ;  /* 0x0000000100027812 */ /* 0x000fc800078ec0ff */
[----:B------:R-:W-:-:S07]  /*0a00*/  ISETP.NE.U32.AND P1, PT, R2, 0x1, PT ;  /* 0x000000010200780c */ /* 0x000fce0003f25070 */
[----:B------:R-:W-:Y:S06]  /*0a10*/  @!P0 BRA `(.L_x_4) ;  /* 0x0000000000548947 */ /* 0x000fec0003800000 */
[----:B------:R-:W1:Y:S01]  /*0a20*/  LDC.64 R8, c[0x0][0x388] ;  /* 0x0000e200ff087b82 */ /* 0x000e620000000a00 */
[-C--:B------:R-:W-:Y:S02]  /*0a30*/  IMAD R13, R3, R0.reuse, R4 ;  /* 0x00000000030d7224 */ /* 0x080fe400078e0204 */
[----:B------:R-:W-:-:S03]  /*0a40*/  IMAD R15, R4, R0, R5 ;  /* 0x00000000040f7224 */ /* 0x000fc600078e0205 */
[----:B------:R-:W-:Y:S02]  /*0a50*/  IADD3 R17, PT, PT, R13, 0x1, RZ ;  /* 0x000000010d117810 */ /* 0x000fe40007ffe0ff */
[----:B------:R-:W2:Y:S01]  /*0a60*/  LDC.64 R6, c[0x0][0x390] ;  /* 0x0000e400ff067b82 */ /* 0x000ea20000000a00 */
[----:B------:R-:W-:Y:S01]  /*0a70*/  IADD3 R19, PT, PT, R15, R0, RZ ;  /* 0x000000000f137210 */ /* 0x000fe20007ffe0ff */
[----:B-1----:R-:W-:-:S04]  /*0a80*/  IMAD.WIDE.U32 R10, R13, 0x2, R8 ;  /* 0x000000020d0a7825 */ /* 0x002fc800078e0008 */
[----:B------:R-:W-:Y:S02]  /*0a90*/  IMAD.WIDE.U32 R8, R17, 0x2, R8 ;  /* 0x0000000211087825 */ /* 0x000fe400078e0008 */
[----:B0-----:R-:W3:Y:S02]  /*0aa0*/  LDG.E.U16 R10, desc[UR6][R10.64] ;  /* 0x000000060a0a7981 */ /* 0x001ee4000c1e1500 */
[--C-:B--2---:R-:W-:Y:S02]  /*0ab0*/  IMAD.WIDE.U32 R12, R15, 0x2, R6.reuse ;  /* 0x000000020f0c7825 */ /* 0x104fe400078e0006 */
[----:B------:R-:W2:Y:S02]  /*0ac0*/  LDG.E.U16 R8, desc[UR6][R8.64] ;  /* 0x0000000608087981 */ /* 0x000ea4000c1e1500 */
[----:B------:R-:W-:Y:S02]  /*0ad0*/  IMAD.WIDE.U32 R6, R19, 0x2, R6 ;  /* 0x0000000213067825 */ /* 0x000fe400078e0006 */
[----:B------:R-:W4:Y:S04]  /*0ae0*/  LDG.E.U16 R12, desc[UR6][R12.64] ;  /* 0x000000060c0c7981 */ /* 0x000f28000c1e1500 */
[----:B------:R-:W5:Y:S01]  /*0af0*/  LDG.E.U16 R6, desc[UR6][R6.64] ;  /* 0x0000000606067981 */ /* 0x000f62000c1e1500 */
[----:B------:R-:W-:Y:S01]  /*0b00*/  IADD3 R4, PT, PT, R4, 0x2, RZ ;  /* 0x0000000204047810 */ /* 0x000fe20007ffe0ff */
[----:B---3--:R-:W-:-:S02]  /*0b10*/  HADD2.F32 R15, -RZ, R10.H0_H0 ;  /* 0x2000000aff0f7230 */ /* 0x008fc40000004100 */
[----:B--2---:R-:W-:Y:S02]  /*0b20*/  HADD2.F32 R17, -RZ, R8.H0_H0 ;  /* 0x20000008ff117230 */ /* 0x004fe40000004100 */
[----:B----4-:R-:W-:Y:S02]  /*0b30*/  HADD2.F32 R2, -RZ, R12.H0_H0 ;  /* 0x2000000cff027230 */ /* 0x010fe40000004100 */
[----:B-----5:R-:W-:-:S03]  /*0b40*/  HADD2.F32 R14, -RZ, R6.H0_H0 ;  /* 0x20000006ff0e7230 */ /* 0x020fc60000004100 */
[----:B------:R-:W-:-:S04]  /*0b50*/  FFMA R2, R15, R2, R26 ;  /* 0x000000020f027223 */ /* 0x000fc8000000001a */
[----:B------:R-:W-:-:S07]  /*0b60*/  FFMA R26, R17, R14, R2 ;  /* 0x0000000e111a7223 */ /* 0x000fce0000000002 */
.L_x_4:
[----:B------:R-:W-:Y:S05]  /*0b70*/  @P1 BRA `(.L_x_0) ;  /* 0x00000000002c1947 */ /* 0x000fea0003800000 */
[----:B------:R-:W1:Y:S01]  /*0b80*/  LDC.64 R6, c[0x0][0x388] ;  /* 0x0000e200ff067b82 */ /* 0x000e620000000a00 */
[-C--:B------:R-:W-:Y:S02]  /*0b90*/  IMAD R11, R3, R0.reuse, R4 ;  /* 0x00000000030b7224 */ /* 0x080fe400078e0204 */
[----:B------:R-:W-:-:S05]  /*0ba0*/  IMAD R13, R4, R0, R5 ;  /* 0x00000000040d7224 */ /* 0x000fca00078e0205 */
[----:B------:R-:W2:Y:S01]  /*0bb0*/  LDC.64 R8, c[0x0][0x390] ;  /* 0x0000e400ff087b82 */ /* 0x000ea20000000a00 */
[----:B-1----:R-:W-:-:S06]  /*0bc0*/  IMAD.WIDE.U32 R6, R11, 0x2, R6 ;  /* 0x000000020b067825 */ /* 0x002fcc00078e0006 */
[----:B0-----:R-:W3:Y:S01]  /*0bd0*/  LDG.E.U16 R6, desc[UR6][R6.64] ;  /* 0x0000000606067981 */ /* 0x001ee2000c1e1500 */
[----:B--2---:R-:W-:-:S06]  /*0be0*/  IMAD.WIDE.U32 R8, R13, 0x2, R8 ;  /* 0x000000020d087825 */ /* 0x004fcc00078e0008 */
[----:B------:R-:W2:Y:S01]  /*0bf0*/  LDG.E.U16 R8, desc[UR6][R8.64] ;  /* 0x0000000608087981 */ /* 0x000ea2000c1e1500 */
[----:B---3--:R-:W-:Y:S02]  /*0c00*/  HADD2.F32 R11, -RZ, R6.H0_H0 ;  /* 0x20000006ff0b7230 */ /* 0x008fe40000004100 */
[----:B--2---:R-:W-:-:S05]  /*0c10*/  HADD2.F32 R2, -RZ, R8.H0_H0 ;  /* 0x20000008ff027230 */ /* 0x004fca0000004100 */
[----:B------:R-:W-:-:S07]  /*0c20*/  FFMA R26, R11, R2, R26 ;  /* 0x000000020b1a7223 */ /* 0x000fce000000001a */
.L_x_0:
[----:B------:R-:W1:Y:S01]  /*0c30*/  LDC.64 R6, c[0x0][0x398] ;  /* 0x0000e600ff067b82 */ /* 0x000e620000000a00 */
[----:B------:R-:W-:-:S04]  /*0c40*/  IMAD R3, R3, R0, R5 ;  /* 0x0000000003037224 */ /* 0x000fc800078e0205 */
[----:B-1----:R-:W-:-:S05]  /*0c50*/  IMAD.WIDE.U32 R2, R3, 0x4, R6 ;  /* 0x0000000403027825 */ /* 0x002fca00078e0006 */
[----:B0-----:R-:W-:Y:S01]  /*0c60*/  STG.E desc[UR6][R2.64], R26 ;  /* 0x0000001a02007986 */ /* 0x001fe2000c101906 */
[----:B------:R-:W-:Y:S05]  /*0c70*/  EXIT ;  /* 0x000000000000794d */ /* 0x000fea0003800000 */
.L_x_5:
[----:B------:R-:W-:-:S00]  /*0c80*/  BRA `(.L_x_5) ;  /* 0xfffffffc00fc7947 */ /* 0x000fc0000383ffff */
[----:B------:R-:W-:-:S00]  /*0c90*/  NOP ;  /* 0x0000000000007918 */ /* 0x000fc00000000000 */
        /* <DEDUP_REMOVED lines=14> */
.L_x_7:


//--------------------- .text._Z11mm_block_tciP6__halfS0_Pf --------------------------
	.section	.text._Z11mm_block_tciP6__halfS0_Pf,"ax",@progbits
	.align	128
        .global         _Z11mm_block_tciP6__halfS0_Pf
        .type           _Z11mm_block_tciP6__halfS0_Pf,@function
        .size           _Z11mm_block_tciP6__halfS0_Pf,(.L_x_8 - _Z11mm_block_tciP6__halfS0_Pf)
        .other          _Z11mm_block_tciP6__halfS0_Pf,@"STO_CUDA_ENTRY STV_DEFAULT"
_Z11mm_block_tciP6__halfS0_Pf:
.text._Z11mm_block_tciP6__halfS0_Pf:
[----:B------:R-:W-:Y:S01]  /*0000*/  LDC R1, c[0x0][0x37c] ;  /* 0x0000df00ff017b82 */ /* 0x000fe20000000800 */
[----:B------:R-:W-:Y:S05]  /*0010*/  EXIT ;  /* 0x000000000000794d */ /* 0x000fea0003800000 */
.L_x_6:
        /* <DEDUP_REMOVED lines=14> */
.L_x_8:


//--------------------- .nv.shared.reserved.0     --------------------------
	.section	.nv.shared.reserved.0,"aw",@nobits
	.weak		__nv_reservedSMEM_offset_0_alias
	.size		__nv_reservedSMEM_offset_0_alias, 0, 64
	.other		__nv_reservedSMEM_offset_0_alias,@"STO_CUDA_RESERVED_SHARED STV_DEFAULT"
__nv_reservedSMEM_offset_0_alias:
	.zero		0
	.zero		64


//--------------------- .nv.constant0._Z8mm_naiveiP6__halfS0_Pf --------------------------
	.section	.nv.constant0._Z8mm_naiveiP6__halfS0_Pf,"a",@progbits
	.sectionflags	@""
	.align	4
.nv.constant0._Z8mm_naiveiP6__halfS0_Pf:
	.zero		928


//--------------------- .nv.constant0._Z11mm_block_tciP6__halfS0_Pf --------------------------
	.section	.nv.constant0._Z11mm_block_tciP6__halfS0_Pf,"a",@progbits
	.sectionflags	@""
	.align	4
.nv.constant0._Z11mm_block_tciP6__halfS0_Pf:
	.zero		928


//--------------------- SYMBOLS --------------------------

	.type		.nv.reservedSmem.offset0,@object
	.size		.nv.reservedSmem.offset0,0x4
